	.headerflags	@"EF_CUDA_TEXMODE_UNIFIED EF_CUDA_64BIT_ADDRESS EF_CUDA_ACCELERATORS EF_CUDA_SM90 EF_CUDA_VIRTUAL_SM(EF_CUDA_SM90)"
	.elftype	@"ET_EXEC"


//--------------------- .nv.info                  --------------------------
	.section	.nv.info,"",@"SHT_CUDA_INFO"
	.align	4


	//----- nvinfo : EIATTR_REGCOUNT
	.align		4
        /*0000*/ 	.byte	0x04, 0x2f
        /*0002*/ 	.short	(.L_3 - .L_2)
	.align		4
.L_2:
        /*0004*/ 	.word	index@(triton_poi_fused__native_batch_norm_legit_no_training_cat_relu_63)
        /*0008*/ 	.word	0x0000001a


	//----- nvinfo : EIATTR_MIN_STACK_SIZE
	.align		4
.L_3:
        /*000c*/ 	.byte	0x04, 0x12
        /*000e*/ 	.short	(.L_5 - .L_4)
	.align		4
.L_4:
        /*0010*/ 	.word	index@(triton_poi_fused__native_batch_norm_legit_no_training_cat_relu_63)
        /*0014*/ 	.word	0x00000000


	//----- nvinfo : EIATTR_FRAME_SIZE
	.align		4
.L_5:
        /*0018*/ 	.byte	0x04, 0x11
        /*001a*/ 	.short	(.L_7 - .L_6)
	.align		4
.L_6:
        /*001c*/ 	.word	index@(triton_poi_fused__native_batch_norm_legit_no_training_cat_relu_63)
        /*0020*/ 	.word	0x00000000


	//----- nvinfo : EIATTR_MIN_STACK_SIZE
	.align		4
.L_7:
        /*0024*/ 	.byte	0x04, 0x12
        /*0026*/ 	.short	(.L_9 - .L_8)
	.align		4
.L_8:
        /*0028*/ 	.word	index@(triton_poi_fused__native_batch_norm_legit_no_training_cat_relu_63)
        /*002c*/ 	.word	0x00000000
.L_9:


//--------------------- .nv.info.triton_poi_fused__native_batch_norm_legit_no_training_cat_relu_63 --------------------------
	.section	.nv.info.triton_poi_fused__native_batch_norm_legit_no_training_cat_relu_63,"",@"SHT_CUDA_INFO"
	.sectionflags	@""
	.align	4


	//----- nvinfo : EIATTR_CUDA_API_VERSION
	.align		4
        /*0000*/ 	.byte	0x04, 0x37
        /*0002*/ 	.short	(.L_11 - .L_10)
.L_10:
        /*0004*/ 	.word	0x0000007c


	//----- nvinfo : EIATTR_KPARAM_INFO
	.align		4
.L_11:
        /*0008*/ 	.byte	0x04, 0x17
        /*000a*/ 	.short	(.L_13 - .L_12)
.L_12:
        /*000c*/ 	.word	0x00000000
        /*0010*/ 	.short	0x0008
        /*0012*/ 	.short	0x0040
        /*0014*/ 	.byte	0x00, 0xf0, 0x11, 0x00


	//----- nvinfo : EIATTR_KPARAM_INFO
	.align		4
.L_13:
        /*0018*/ 	.byte	0x04, 0x17
        /*001a*/ 	.short	(.L_15 - .L_14)
.L_14:
        /*001c*/ 	.word	0x00000000
        /*0020*/ 	.short	0x0007
        /*0022*/ 	.short	0x0038
        /*0024*/ 	.byte	0x00, 0xf4, 0x21, 0x00


	//----- nvinfo : EIATTR_KPARAM_INFO
	.align		4
.L_15:
        /*0028*/ 	.byte	0x04, 0x17
        /*002a*/ 	.short	(.L_17 - .L_16)
.L_16:
        /*002c*/ 	.word	0x00000000
        /*0030*/ 	.short	0x0006
        /*0032*/ 	.short	0x0030
        /*0034*/ 	.byte	0x00, 0xf4, 0x21, 0x00


	//----- nvinfo : EIATTR_KPARAM_INFO
	.align		4
.L_17:
        /*0038*/ 	.byte	0x04, 0x17
        /*003a*/ 	.short	(.L_19 - .L_18)
.L_18:
        /*003c*/ 	.word	0x00000000
        /*0040*/ 	.short	0x0005
        /*0042*/ 	.short	0x0028
        /*0044*/ 	.byte	0x00, 0xf4, 0x21, 0x00


	//----- nvinfo : EIATTR_KPARAM_INFO
	.align		4
.L_19:
        /*0048*/ 	.byte	0x04, 0x17
        /*004a*/ 	.short	(.L_21 - .L_20)
.L_20:
        /*004c*/ 	.word	0x00000000
        /*0050*/ 	.short	0x0004
        /*0052*/ 	.short	0x0020
        /*0054*/ 	.byte	0x00, 0xf4, 0x21, 0x00


	//----- nvinfo : EIATTR_KPARAM_INFO
	.align		4
.L_21:
        /*0058*/ 	.byte	0x04, 0x17
        /*005a*/ 	.short	(.L_23 - .L_22)
.L_22:
        /*005c*/ 	.word	0x00000000
        /*0060*/ 	.short	0x0003
        /*0062*/ 	.short	0x0018
        /*0064*/ 	.byte	0x00, 0xf4, 0x21, 0x00


	//----- nvinfo : EIATTR_KPARAM_INFO
	.align		4
.L_23:
        /*0068*/ 	.byte	0x04, 0x17
        /*006a*/ 	.short	(.L_25 - .L_24)
.L_24:
        /*006c*/ 	.word	0x00000000
        /*0070*/ 	.short	0x0002
        /*0072*/ 	.short	0x0010
        /*0074*/ 	.byte	0x00, 0xf4, 0x21, 0x00


	//----- nvinfo : EIATTR_KPARAM_INFO
	.align		4
.L_25:
        /*0078*/ 	.byte	0x04, 0x17
        /*007a*/ 	.short	(.L_27 - .L_26)
.L_26:
        /*007c*/ 	.word	0x00000000
        /*0080*/ 	.short	0x0001
        /*0082*/ 	.short	0x0008
        /*0084*/ 	.byte	0x00, 0xf4, 0x21, 0x00


	//----- nvinfo : EIATTR_KPARAM_INFO
	.align		4
.L_27:
        /*0088*/ 	.byte	0x04, 0x17
        /*008a*/ 	.short	(.L_29 - .L_28)
.L_28:
        /*008c*/ 	.word	0x00000000
        /*0090*/ 	.short	0x0000
        /*0092*/ 	.short	0x0000
        /*0094*/ 	.byte	0x00, 0xf4, 0x21, 0x00


	//----- nvinfo : EIATTR_SPARSE_MMA_MASK
	.align		4
.L_29:
        /*0098*/ 	.byte	0x03, 0x50
        /*009a*/ 	.short	0x0000


	//----- nvinfo : EIATTR_MAXREG_COUNT
	.align		4
        /*009c*/ 	.byte	0x03, 0x1b
        /*009e*/ 	.short	0x00ff


	//----- nvinfo : EIATTR_EXIT_INSTR_OFFSETS
	.align		4
        /*00a0*/ 	.byte	0x04, 0x1c
        /*00a2*/ 	.short	(.L_31 - .L_30)


	//   ....[0]....
.L_30:
        /*00a4*/ 	.word	0x00000690


	//   ....[1]....
        /*00a8*/ 	.word	0x000006b0


	//----- nvinfo : EIATTR_REQNTID
	.align		4
.L_31:
        /*00ac*/ 	.byte	0x04, 0x10
        /*00ae*/ 	.short	(.L_33 - .L_32)
.L_32:
        /*00b0*/ 	.word	0x00000100
        /*00b4*/ 	.word	0x00000001
        /*00b8*/ 	.word	0x00000001


	//----- nvinfo : EIATTR_CBANK_PARAM_SIZE
	.align		4
.L_33:
        /*00bc*/ 	.byte	0x03, 0x19
        /*00be*/ 	.short	0x0044


	//----- nvinfo : EIATTR_PARAM_CBANK
	.align		4
        /*00c0*/ 	.byte	0x04, 0x0a
        /*00c2*/ 	.short	(.L_35 - .L_34)
	.align		4
.L_34:
        /*00c4*/ 	.word	index@(.nv.constant0.triton_poi_fused__native_batch_norm_legit_no_training_cat_relu_63)
        /*00c8*/ 	.short	0x0210
        /*00ca*/ 	.short	0x0044


	//----- nvinfo : EIATTR_SW_WAR
	.align		4
.L_35:
        /*00cc*/ 	.byte	0x04, 0x36
        /*00ce*/ 	.short	(.L_37 - .L_36)
.L_36:
        /*00d0*/ 	.word	0x00000008
.L_37:


//--------------------- .nv.callgraph             --------------------------
	.section	.nv.callgraph,"",@"SHT_CUDA_CALLGRAPH"
	.align	4
	.sectionentsize	8
	.align		4
        /*0000*/ 	.word	0x00000000
	.align		4
        /*0004*/ 	.word	0xffffffff
	.align		4
        /*0008*/ 	.word	0x00000000
	.align		4
        /*000c*/ 	.word	0xfffffffe
	.align		4
        /*0010*/ 	.word	0x00000000
	.align		4
        /*0014*/ 	.word	0xfffffffd
	.align		4
        /*0018*/ 	.word	0x00000000
	.align		4
        /*001c*/ 	.word	0xfffffffc


//--------------------- .nv.constant4             --------------------------
	.section	.nv.constant4,"a",@progbits
	.align	8
	.align		8
.nv.constant4:
        /*0000*/ 	.dword	_$_str
	.align		8
        /*0008*/ 	.dword	_$_str_$_2


//--------------------- .text.triton_poi_fused__native_batch_norm_legit_no_training_cat_relu_63 --------------------------
	.section	.text.triton_poi_fused__native_batch_norm_legit_no_training_cat_relu_63,"ax",@progbits
	.align	128
        .global         triton_poi_fused__native_batch_norm_legit_no_training_cat_relu_63
        .type           triton_poi_fused__native_batch_norm_legit_no_training_cat_relu_63,@function
        .size           triton_poi_fused__native_batch_norm_legit_no_training_cat_relu_63,(.L_x_1 - triton_poi_fused__native_batch_norm_legit_no_training_cat_relu_63)
        .other          triton_poi_fused__native_batch_norm_legit_no_training_cat_relu_63,@"STO_CUDA_ENTRY STV_DEFAULT"
triton_poi_fused__native_batch_norm_legit_no_training_cat_relu_63:
.text.triton_poi_fused__native_batch_norm_legit_no_training_cat_relu_63:
[----:B------:R-:W0:Y:S01]  /*0000*/  LDC R1, c[0x0][0x28] ;  /* 0x00000a00ff017b82 */ /* 0x000e220000000800 */
[----:B------:R-:W1:Y:S07]  /*0010*/  S2R R0, SR_TID.X ;  /* 0x0000000000007919 */ /* 0x000e6e0000002100 */
[----:B------:R-:W2:Y:S01]  /*0020*/  LDC.64 R6, c[0x0][0x228] ;  /* 0x00008a00ff067b82 */ /* 0x000ea20000000a00 */
[----:B------:R-:W-:Y:S01]  /*0030*/  IMAD.MOV.U32 R4, RZ, RZ, RZ ;  /* 0x000000ffff047224 */ /* 0x000fe200078e00ff */
[----:B------:R-:W-:Y:S01]  /*0040*/  ULDC.64 UR4, c[0x0][0x208] ;  /* 0x0000820000047ab9 */ /* 0x000fe20000000a00 */
[----:B------:R-:W3:Y:S01]  /*0050*/  S2R R3, SR_CTAID.X ;  /* 0x0000000000037919 */ /* 0x000ee20000002500 */
[----:B------:R-:W-:Y:S01]  /*0060*/  IMAD.MOV.U32 R8, RZ, RZ, RZ ;  /* 0x000000ffff087224 */ /* 0x000fe200078e00ff */
[----:B------:R-:W-:-:S03]  /*0070*/  ULDC.64 UR6, c[0x0][0x218] ;  /* 0x0000860000067ab9 */ /* 0x000fc60000000a00 */
[----:B------:R-:W4:Y:S01]  /*0080*/  LDC.64 R16, c[0x0][0x220] ;  /* 0x00008800ff107b82 */ /* 0x000f220000000a00 */
[----:B-1----:R-:W-:-:S05]  /*0090*/  IMAD.SHL.U32 R0, R0, 0x2, RZ ;  /* 0x0000000200007824 */ /* 0x002fca00078e00ff */
[----:B------:R-:W-:-:S05]  /*00a0*/  LOP3.LUT R0, R0, 0x1fe, RZ, 0xc0, !PT ;  /* 0x000001fe00007812 */ /* 0x000fca00078ec0ff */
[----:B---3--:R-:W-:-:S05]  /*00b0*/  IMAD R3, R3, 0x200, R0 ;  /* 0x0000020003037824 */ /* 0x008fca00078e0200 */
[----:B------:R-:W-:Y:S02]  /*00c0*/  SHF.R.S32.HI R2, RZ, 0x1f, R3 ;  /* 0x0000001fff027819 */ /* 0x000fe40000011403 */
[----:B------:R-:W-:Y:S02]  /*00d0*/  ISETP.GE.AND P0, PT, R3, 0x16d00, PT ;  /* 0x00016d000300780c */ /* 0x000fe40003f06270 */
[----:B------:R-:W-:-:S04]  /*00e0*/  LEA.HI R9, R2, R3, RZ, 0x6 ;  /* 0x0000000302097211 */ /* 0x000fc800078f30ff */
[----:B------:R-:W-:-:S05]  /*00f0*/  SHF.R.S32.HI R5, RZ, 0x6, R9 ;  /* 0x00000006ff057819 */ /* 0x000fca0000011409 */
[----:B------:R-:W-:-:S05]  /*0100*/  IMAD.HI R0, R5, -0x4c73064f, R4 ;  /* 0xb38cf9b105007827 */ /* 0x000fca00078e0204 */
[----:B------:R-:W-:-:S04]  /*0110*/  SHF.R.U32.HI R11, RZ, 0x1f, R0 ;  /* 0x0000001fff0b7819 */ /* 0x000fc80000011600 */
[----:B------:R-:W-:Y:S01]  /*0120*/  LEA.HI.SX32 R11, R0, R11, 0x18 ;  /* 0x0000000b000b7211 */ /* 0x000fe200078fc2ff */
[----:B------:R-:W-:-:S04]  /*0130*/  IMAD.MOV.U32 R0, RZ, RZ, RZ ;  /* 0x000000ffff007224 */ /* 0x000fc800078e00ff */
[----:B------:R-:W-:-:S04]  /*0140*/  IMAD R15, R11, -0x16d, R5 ;  /* 0xfffffe930b0f7824 */ /* 0x000fc800078e0205 */
[----:B--2---:R-:W-:-:S05]  /*0150*/  IMAD.WIDE R6, R15, 0x4, R6 ;  /* 0x000000040f067825 */ /* 0x004fca00078e0206 */
[----:B------:R-:W2:Y:S01]  /*0160*/  @!P0 LDG.E.EL R0, desc[UR4][R6.64] ;  /* 0x0000000406008981 */ /* 0x000ea2000c2e1900 */
[----:B------:R-:W-:-:S03]  /*0170*/  HFMA2.MMA R2, -RZ, RZ, 0, 0 ;  /* 0x00000000ff027435 */ /* 0x000fc600000001ff */
[----:B------:R1:W3:Y:S07]  /*0180*/  @!P0 LDG.E.EL R8, desc[UR4][R6.64] ;  /* 0x0000000406088981 */ /* 0x0002ee000c2e1900 */
[----:B------:R-:W-:Y:S01]  /*0190*/  IMAD.HI R2, R3, -0x4c73064f, R2 ;  /* 0xb38cf9b103027827 */ /* 0x000fe200078e0202 */
[----:B------:R-:W-:-:S04]  /*01a0*/  LOP3.LUT R9, R9, 0xffffffc0, RZ, 0xc0, !PT ;  /* 0xffffffc009097812 */ /* 0x000fc800078ec0ff */
[----:B------:R-:W-:-:S04]  /*01b0*/  SHF.R.U32.HI R5, RZ, 0x1f, R2 ;  /* 0x0000001fff057819 */ /* 0x000fc80000011602 */
[----:B------:R-:W-:Y:S01]  /*01c0*/  LEA.HI.SX32 R2, R2, R5, 0x12 ;  /* 0x0000000502027211 */ /* 0x000fe200078f92ff */
[----:B------:R-:W-:Y:S01]  /*01d0*/  IMAD.IADD R9, R3, 0x1, -R9 ;  /* 0x0000000103097824 */ /* 0x000fe200078e0a09 */
[----:B------:R-:W5:Y:S01]  /*01e0*/  LDC.64 R4, c[0x0][0x210] ;  /* 0x00008400ff047b82 */ /* 0x000f620000000a00 */
[----:B------:R-:W-:Y:S02]  /*01f0*/  IMAD.SHL.U32 R10, R15, 0x40, RZ ;  /* 0x000000400f0a7824 */ /* 0x000fe400078e00ff */
[----:B------:R-:W-:Y:S01]  /*0200*/  IMAD R11, R2, 0x300, RZ ;  /* 0x00000300020b7824 */ /* 0x000fe200078e02ff */
[----:B------:R-:W-:-:S04]  /*0210*/  SHF.R.S32.HI R12, RZ, 0x1f, R9 ;  /* 0x0000001fff0c7819 */ /* 0x000fc80000011409 */
[--C-:B------:R-:W-:Y:S02]  /*0220*/  IADD3 R9, P1, P2, R10, R9, R11.reuse ;  /* 0x000000090a097210 */ /* 0x100fe40007a3e00b */
[----:B------:R-:W-:Y:S02]  /*0230*/  SHF.R.S32.HI R11, RZ, 0x1f, R11 ;  /* 0x0000001fff0b7819 */ /* 0x000fe4000001140b */
[----:B------:R-:W-:Y:S01]  /*0240*/  SHF.R.S32.HI R10, RZ, 0x1f, R10 ;  /* 0x0000001fff0a7819 */ /* 0x000fe2000001140a */
[----:B-1----:R-:W-:-:S03]  /*0250*/  IMAD R7, R2, -0x5b40, R3 ;  /* 0xffffa4c002077824 */ /* 0x002fc600078e0203 */
[----:B------:R-:W-:Y:S02]  /*0260*/  IADD3.X R6, R10, R12, R11, P1, P2 ;  /* 0x0000000c0a067210 */ /* 0x000fe40000fe440b */
[----:B------:R-:W1:Y:S01]  /*0270*/  LDC.64 R12, c[0x0][0x230] ;  /* 0x00008c00ff0c7b82 */ /* 0x000e620000000a00 */
[C---:B------:R-:W-:Y:S01]  /*0280*/  ISETP.GE.AND P2, PT, R15.reuse, 0x161, PT ;  /* 0x000001610f00780c */ /* 0x040fe20003f46270 */
[----:B------:R-:W-:Y:S01]  /*0290*/  IMAD R7, R2, 0x5840, R7 ;  /* 0x0000584002077824 */ /* 0x000fe200078e0207 */
[----:B------:R-:W-:-:S05]  /*02a0*/  ISETP.GT.AND P1, PT, R15, 0x160, !P0 ;  /* 0x000001600f00780c */ /* 0x000fca0004724270 */
[----:B------:R-:W1:Y:S01]  /*02b0*/  LDC.64 R10, c[0x0][0x238] ;  /* 0x00008e00ff0a7b82 */ /* 0x000e620000000a00 */
[----:B------:R-:W-:Y:S02]  /*02c0*/  ISETP.LT.AND P4, PT, R3, 0x16d00, !P2 ;  /* 0x00016d000300780c */ /* 0x000fe40005781270 */
[----:B------:R-:W-:Y:S01]  /*02d0*/  LEA R18, P3, R9, UR6, 0x2 ;  /* 0x0000000609127c11 */ /* 0x000fe2000f8610ff */
[----:B-----5:R-:W-:Y:S01]  /*02e0*/  IMAD.WIDE R22, R7, 0x4, R4 ;  /* 0x0000000407167825 */ /* 0x020fe200078e0204 */
[----:B------:R-:W-:Y:S02]  /*02f0*/  CS2R R4, SRZ ;  /* 0x0000000000047805 */ /* 0x000fe4000001ff00 */
[----:B------:R-:W-:Y:S02]  /*0300*/  LEA.HI.X R19, R9, UR7, R6, 0x2, P3 ;  /* 0x0000000709137c11 */ /* 0x000fe400098f1406 */
[----:B------:R-:W-:Y:S01]  /*0310*/  CS2R R6, SRZ ;  /* 0x0000000000067805 */ /* 0x000fe2000001ff00 */
[----:B------:R-:W-:Y:S01]  /*0320*/  IMAD.MOV.U32 R9, RZ, RZ, RZ ;  /* 0x000000ffff097224 */ /* 0x000fe200078e00ff */
[----:B------:R-:W-:Y:S01]  /*0330*/  MOV R2, RZ ;  /* 0x000000ff00027202 */ /* 0x000fe20000000f00 */
[C---:B----4-:R-:W-:Y:S01]  /*0340*/  IMAD.WIDE R16, R15.reuse, 0x4, R16 ;  /* 0x000000040f107825 */ /* 0x050fe200078e0210 */
[----:B------:R-:W4:Y:S04]  /*0350*/  @P1 LDG.E.64 R4, desc[UR4][R18.64+-0x16100] ;  /* 0xfe9f000412041981 */ /* 0x000f28000c1e1b00 */
[----:B------:R5:W4:Y:S01]  /*0360*/  @P4 LDG.E.64 R6, desc[UR4][R22.64] ;  /* 0x0000000416064981 */ /* 0x000b22000c1e1b00 */
[----:B-1----:R-:W-:-:S03]  /*0370*/  IMAD.WIDE R12, R15, 0x4, R12 ;  /* 0x000000040f0c7825 */ /* 0x002fc600078e020c */
[----:B------:R-:W4:Y:S04]  /*0380*/  @!P0 LDG.E.EL R9, desc[UR4][R16.64] ;  /* 0x0000000410098981 */ /* 0x000f28000c2e1900 */
[----:B------:R1:W4:Y:S01]  /*0390*/  @!P0 LDG.E.EL R2, desc[UR4][R16.64] ;  /* 0x0000000410028981 */ /* 0x000322000c2e1900 */
[----:B0-----:R-:W-:Y:S01]  /*03a0*/  IMAD.WIDE R20, R15, 0x4, R10 ;  /* 0x000000040f147825 */ /* 0x001fe200078e020a */
[----:B------:R-:W-:Y:S02]  /*03b0*/  CS2R R14, SRZ ;  /* 0x00000000000e7805 */ /* 0x000fe4000001ff00 */
[----:B------:R-:W-:-:S04]  /*03c0*/  CS2R R10, SRZ ;  /* 0x00000000000a7805 */ /* 0x000fc8000001ff00 */
[----:B------:R-:W4:Y:S01]  /*03d0*/  @!P0 LDG.E.EL R14, desc[UR4][R12.64] ;  /* 0x000000040c0e8981 */ /* 0x000f22000c2e1900 */
[----:B-----5:R-:W-:Y:S01]  /*03e0*/  IMAD.MOV.U32 R22, RZ, RZ, 0x3e800000 ;  /* 0x3e800000ff167424 */ /* 0x020fe200078e00ff */
[----:B-1----:R-:W0:Y:S02]  /*03f0*/  LDC.64 R16, c[0x0][0x240] ;  /* 0x00009000ff107b82 */ /* 0x002e240000000a00 */
[----:B------:R1:W5:Y:S04]  /*0400*/  @!P0 LDG.E.EL R15, desc[UR4][R12.64] ;  /* 0x000000040c0f8981 */ /* 0x000368000c2e1900 */
[----:B------:R-:W5:Y:S04]  /*0410*/  @!P0 LDG.E.EL R11, desc[UR4][R20.64] ;  /* 0x00000004140b8981 */ /* 0x000f68000c2e1900 */
[----:B------:R-:W5:Y:S01]  /*0420*/  @!P0 LDG.E.EL R10, desc[UR4][R20.64] ;  /* 0x00000004140a8981 */ /* 0x000f62000c2e1900 */
[----:B-1----:R-:W1:Y:S01]  /*0430*/  LDC.64 R12, c[0x0][0x248] ;  /* 0x00009200ff0c7b82 */ /* 0x002e620000000a00 */
[----:B0-----:R-:W-:-:S04]  /*0440*/  IMAD.WIDE R16, R3, 0x4, R16 ;  /* 0x0000000403107825 */ /* 0x001fc800078e0210 */
[----:B-1----:R-:W-:-:S04]  /*0450*/  IMAD.WIDE R12, R3, 0x4, R12 ;  /* 0x00000004030c7825 */ /* 0x002fc800078e020c */
[----:B--2---:R-:W-:-:S04]  /*0460*/  FADD R0, R0, 9.9999997473787516356e-06 ;  /* 0x3727c5ac00007421 */ /* 0x004fc80000000000 */
[----:B------:R-:W0:Y:S01]  /*0470*/  MUFU.SQRT R18, R0 ;  /* 0x0000000000127308 */ /* 0x000e220000002000 */
[----:B---3--:R-:W-:-:S07]  /*0480*/  FADD R8, R8, 9.9999997473787516356e-06 ;  /* 0x3727c5ac08087421 */ /* 0x008fce0000000000 */
[----:B------:R-:W1:Y:S01]  /*0490*/  MUFU.SQRT R19, R8 ;  /* 0x0000000800137308 */ /* 0x000e620000002000 */
[C---:B0-----:R-:W-:Y:S02]  /*04a0*/  FSETP.GT.AND P6, PT, R18.reuse, 8.50705917302346158658e+37, PT ;  /* 0x7e8000001200780b */ /* 0x041fe40003fc4000 */
[----:B------:R-:W-:Y:S02]  /*04b0*/  FSETP.GEU.AND P3, PT, R18, 1.175494350822287508e-38, PT ;  /* 0x008000001200780b */ /* 0x000fe40003f6e000 */
[----:B------:R-:W-:Y:S02]  /*04c0*/  FSEL R23, R22, 1, P6 ;  /* 0x3f80000016177808 */ /* 0x000fe40003000000 */
[----:B-1----:R-:W-:-:S07]  /*04d0*/  FSETP.GT.AND P5, PT, R19, 8.50705917302346158658e+37, PT ;  /* 0x7e8000001300780b */ /* 0x002fce0003fa4000 */
[----:B------:R-:W-:Y:S01]  /*04e0*/  @P6 FMUL R18, R18, 0.25 ;  /* 0x3e80000012126820 */ /* 0x000fe20000400000 */
[----:B------:R-:W-:-:S03]  /*04f0*/  FSETP.GEU.AND P6, PT, R19, 1.175494350822287508e-38, PT ;  /* 0x008000001300780b */ /* 0x000fc60003fce000 */
[----:B------:R-:W-:Y:S02]  /*0500*/  @!P3 FMUL R18, R18, 16777216 ;  /* 0x4b8000001212b820 */ /* 0x000fe40000400000 */
[----:B------:R-:W-:-:S08]  /*0510*/  @P5 FMUL R19, R19, 0.25 ;  /* 0x3e80000013135820 */ /* 0x000fd00000400000 */
[----:B------:R-:W-:Y:S01]  /*0520*/  @!P6 FMUL R19, R19, 16777216 ;  /* 0x4b8000001313e820 */ /* 0x000fe20000400000 */
[----:B------:R-:W0:Y:S01]  /*0530*/  MUFU.RCP R18, R18 ;  /* 0x0000001200127308 */ /* 0x000e220000001000 */
[----:B------:R-:W-:-:S07]  /*0540*/  FSEL R0, R22, 1, P5 ;  /* 0x3f80000016007808 */ /* 0x000fce0002800000 */
[----:B------:R-:W1:Y:S01]  /*0550*/  MUFU.RCP R19, R19 ;  /* 0x0000001300137308 */ /* 0x000e620000001000 */
[----:B------:R-:W-:Y:S01]  /*0560*/  @!P3 FMUL R23, R23, 16777216 ;  /* 0x4b8000001717b820 */ /* 0x000fe20000400000 */
[----:B------:R-:W-:Y:S01]  /*0570*/  @!P6 FMUL R0, R0, 16777216 ;  /* 0x4b8000000000e820 */ /* 0x000fe20000400000 */
[----:B----4-:R-:W-:Y:S02]  /*0580*/  SEL R6, R6, RZ, P4 ;  /* 0x000000ff06067207 */ /* 0x010fe40002000000 */
[----:B------:R-:W-:Y:S02]  /*0590*/  SEL R7, R7, RZ, P4 ;  /* 0x000000ff07077207 */ /* 0x000fe40002000000 */
[----:B------:R-:W-:Y:S02]  /*05a0*/  @P2 SEL R6, R4, RZ, P1 ;  /* 0x000000ff04062207 */ /* 0x000fe40000800000 */
[----:B------:R-:W-:Y:S01]  /*05b0*/  @P2 SEL R7, R5, RZ, P1 ;  /* 0x000000ff05072207 */ /* 0x000fe20000800000 */
[----:B0-----:R-:W-:Y:S01]  /*05c0*/  FMUL R18, R18, R23 ;  /* 0x0000001712127220 */ /* 0x001fe20000400000 */
[----:B-1----:R-:W-:Y:S01]  /*05d0*/  FMUL R19, R19, R0 ;  /* 0x0000000013137220 */ /* 0x002fe20000400000 */
[----:B------:R-:W-:-:S02]  /*05e0*/  FADD R9, R6, -R9 ;  /* 0x8000000906097221 */ /* 0x000fc40000000000 */
[----:B------:R-:W-:Y:S02]  /*05f0*/  FADD R2, R7, -R2 ;  /* 0x8000000207027221 */ /* 0x000fe40000000000 */
[----:B------:R-:W-:Y:S02]  /*0600*/  FMUL R18, R9, R18 ;  /* 0x0000001209127220 */ /* 0x000fe40000400000 */
[----:B------:R-:W-:Y:S01]  /*0610*/  FMUL R19, R2, R19 ;  /* 0x0000001302137220 */ /* 0x000fe20000400000 */
[----:B------:R0:W-:Y:S01]  /*0620*/  @!P0 STG.E.64 desc[UR4][R16.64], R6 ;  /* 0x0000000610008986 */ /* 0x0001e2000c101b04 */
[----:B-----5:R-:W-:Y:S02]  /*0630*/  FFMA R11, R18, R14, R11 ;  /* 0x0000000e120b7223 */ /* 0x020fe4000000000b */
[----:B------:R-:W-:-:S03]  /*0640*/  FFMA R10, R19, R15, R10 ;  /* 0x0000000f130a7223 */ /* 0x000fc6000000000a */
[C---:B------:R-:W-:Y:S02]  /*0650*/  FSETP.GEU.AND P1, PT, R11.reuse, RZ, PT ;  /* 0x000000ff0b00720b */ /* 0x040fe40003f2e000 */
[C---:B------:R-:W-:Y:S02]  /*0660*/  FSETP.GEU.AND P2, PT, R10.reuse, RZ, PT ;  /* 0x000000ff0a00720b */ /* 0x040fe40003f4e000 */
[----:B------:R-:W-:Y:S02]  /*0670*/  FSEL R2, R11, RZ, P1 ;  /* 0x000000ff0b027208 */ /* 0x000fe40000800000 */
[----:B------:R-:W-:Y:S01]  /*0680*/  FSEL R3, R10, RZ, P2 ;  /* 0x000000ff0a037208 */ /* 0x000fe20001000000 */
[----:B0-----:R-:W-:Y:S08]  /*0690*/  @P0 EXIT ;  /* 0x000000000000094d */ /* 0x001ff00003800000 */
[----:B------:R-:W-:Y:S01]  /*06a0*/  STG.E.64 desc[UR4][R12.64], R2 ;  /* 0x000000020c007986 */ /* 0x000fe2000c101b04 */
[----:B------:R-:W-:Y:S05]  /*06b0*/  EXIT ;  /* 0x000000000000794d */ /* 0x000fea0003800000 */
.L_x_0:
[----:B------:R-:W-:-:S00]  /*06c0*/  BRA `(.L_x_0) ;  /* 0xfffffffc00fc7947 */ /* 0x000fc0000383ffff */
[----:B------:R-:W-:-:S00]  /*06d0*/  NOP ;  /* 0x0000000000007918 */ /* 0x000fc00000000000 */
        /* <DEDUP_REMOVED lines=10> */
.L_x_1:


//--------------------- .nv.global.init           --------------------------
	.section	.nv.global.init,"aw",@progbits
.nv.global.init:
	.type		_$_str,@object
	.size		_$_str,(_$_str_$_2 - _$_str)
_$_str:
        /*0000*/ 	.byte	0x5f, 0x5f, 0x43, 0x55, 0x44, 0x41, 0x5f, 0x46, 0x54, 0x5a, 0x00
	.type		_$_str_$_2,@object
	.size		_$_str_$_2,(.L_1 - _$_str_$_2)
_$_str_$_2:
        /*000b*/ 	.byte	0x5f, 0x5f, 0x43, 0x55, 0x44, 0x41, 0x5f, 0x50, 0x52, 0x45, 0x43, 0x5f, 0x53, 0x51, 0x52, 0x54
        /*001b*/ 	.byte	0x00
.L_1:


//--------------------- .nv.constant0.triton_poi_fused__native_batch_norm_legit_no_training_cat_relu_63 --------------------------
	.section	.nv.constant0.triton_poi_fused__native_batch_norm_legit_no_training_cat_relu_63,"a",@progbits
	.sectionflags	@""
	.align	4
.nv.constant0.triton_poi_fused__native_batch_norm_legit_no_training_cat_relu_63:
	.zero		596
